//
// Generated by NVIDIA NVVM Compiler
//
// Compiler Build ID: CL-36424714
// Cuda compilation tools, release 13.0, V13.0.88
// Based on NVVM 20.0.0
//

.version 9.0
.target sm_100
.address_size 64

	// .globl	_Z5saxpyiPf

.visible .entry _Z5saxpyiPf(
	.param .u32 _Z5saxpyiPf_param_0,
	.param .u64 .ptr .align 1 _Z5saxpyiPf_param_1
)
{
	.reg .pred 	%p<2>;
	.reg .b32 	%r<7>;
	.reg .b64 	%rd<3>;

	ld.param.u64 	%rd1, [_Z5saxpyiPf_param_1];
	mov.u32 	%r1, %ctaid.x;
	mov.u32 	%r2, %ntid.x;
	mul.lo.s32 	%r3, %r1, %r2;
	mov.u32 	%r4, %tid.x;
	neg.s32 	%r5, %r4;
	setp.ne.s32 	%p1, %r3, %r5;
	@%p1 bra 	$L__BB0_2;
	cvta.to.global.u64 	%rd2, %rd1;
	mov.b32 	%r6, 0;
	st.global.u32 	[%rd2], %r6;
$L__BB0_2:
	ret;

}


// ===== COMPILED SASS (sm_100) =====

	.target	sm_100

	.elftype	@"ET_EXEC"


//--------------------- .note.nv.tkinfo           --------------------------
	.section	.note.nv.tkinfo,"",@"SHT_NOTE"
	.sectionflags	@"SHF_NOTE_NV_TKINFO"
	.tkinfo
        /*0018*/ 	.word	0x00000002
        /*0030*/ 	.string	""
        /*0030*/ 	.string	"ptxas"
        /*0030*/ 	.string	"Cuda compilation tools, release 13.0, V13.0.88"
        /*0030*/ 	.string	"Build cuda_13.0.r13.0/compiler.36424714_0"
        /*0030*/ 	.string	"-arch sm_100 -m 64 "



//--------------------- .note.nv.cuinfo           --------------------------
	.section	.note.nv.cuinfo,"",@"SHT_NOTE"
	.sectionflags	@"SHF_NOTE_NV_CUINFO"
        /*0018*/ 	.short	0x0002
        /*001a*/ 	.short	0x0064
        /*001c*/ 	.short	0x0082
	.zero		2


//--------------------- .nv.info                  --------------------------
	.section	.nv.info,"",@"SHT_CUDA_INFO"
	.align	4


	//----- nvinfo : EIATTR_REGCOUNT
	.align		4
        /*0000*/ 	.byte	0x04, 0x2f
        /*0002*/ 	.short	(.L_1 - .L_0)
	.align		4
.L_0:
        /*0004*/ 	.word	index@(_Z5saxpyiPf)
        /*0008*/ 	.word	0x00000006


	//----- nvinfo : EIATTR_FRAME_SIZE
	.align		4
.L_1:
        /*000c*/ 	.byte	0x04, 0x11
        /*000e*/ 	.short	(.L_3 - .L_2)
	.align		4
.L_2:
        /*0010*/ 	.word	index@(_Z5saxpyiPf)
        /*0014*/ 	.word	0x00000000


	//----- nvinfo : EIATTR_MIN_STACK_SIZE
	.align		4
.L_3:
        /*0018*/ 	.byte	0x04, 0x12
        /*001a*/ 	.short	(.L_5 - .L_4)
	.align		4
.L_4:
        /*001c*/ 	.word	index@(_Z5saxpyiPf)
        /*0020*/ 	.word	0x00000000
.L_5:


//--------------------- .nv.compat                --------------------------
	.section	.nv.compat,"",@"SHT_CUDA_COMPAT_INFO"
	.align	4
        /*0000*/ 	.byte	0x02, 0x09, 0x00, 0x00, 0x02, 0x02, 0x01, 0x00, 0x02, 0x05, 0x05, 0x00, 0x03, 0x07, 0x01, 0x01
        /*0010*/ 	.byte	0x02, 0x03, 0x00, 0x00, 0x02, 0x06, 0x01, 0x00, 0x04, 0x0b, 0x08, 0x00, 0x09, 0x00, 0x00, 0x00
        /*0020*/ 	.byte	0x00, 0x00, 0x00, 0x00


//--------------------- .nv.info._Z5saxpyiPf      --------------------------
	.section	.nv.info._Z5saxpyiPf,"",@"SHT_CUDA_INFO"
	.sectionflags	@""
	.align	4


	//----- nvinfo : EIATTR_CUDA_API_VERSION
	.align		4
        /*0000*/ 	.byte	0x04, 0x37
        /*0002*/ 	.short	(.L_7 - .L_6)
.L_6:
        /*0004*/ 	.word	0x00000082


	//----- nvinfo : EIATTR_KPARAM_INFO
	.align		4
.L_7:
        /*0008*/ 	.byte	0x04, 0x17
        /*000a*/ 	.short	(.L_9 - .L_8)
.L_8:
        /*000c*/ 	.word	0x00000000
        /*0010*/ 	.short	0x0001
        /*0012*/ 	.short	0x0008
        /*0014*/ 	.byte	0x00, 0xf5, 0x21, 0x00


	//----- nvinfo : EIATTR_KPARAM_INFO
	.align		4
.L_9:
        /*0018*/ 	.byte	0x04, 0x17
        /*001a*/ 	.short	(.L_11 - .L_10)
.L_10:
        /*001c*/ 	.word	0x00000000
        /*0020*/ 	.short	0x0000
        /*0022*/ 	.short	0x0000
        /*0024*/ 	.byte	0x00, 0xf0, 0x11, 0x00


	//----- nvinfo : EIATTR_SPARSE_MMA_MASK
	.align		4
.L_11:
        /*0028*/ 	.byte	0x03, 0x50
        /*002a*/ 	.short	0x0000


	//----- nvinfo : EIATTR_MAXREG_COUNT
	.align		4
        /*002c*/ 	.byte	0x03, 0x1b
        /*002e*/ 	.short	0x00ff


	//----- nvinfo : EIATTR_MERCURY_ISA_VERSION
	.align		4
        /*0030*/ 	.byte	0x03, 0x5f
        /*0032*/ 	.short	0x0101


	//----- nvinfo : EIATTR_VRC_CTA_INIT_COUNT
	.align		4
        /*0034*/ 	.byte	0x02, 0x4a
	.zero		1
	.zero		1


	//----- nvinfo : EIATTR_EXIT_INSTR_OFFSETS
	.align		4
        /*0038*/ 	.byte	0x04, 0x1c
        /*003a*/ 	.short	(.L_13 - .L_12)


	//   ....[0]....
.L_12:
        /*003c*/ 	.word	0x00000070


	//   ....[1]....
        /*0040*/ 	.word	0x000000b0


	//----- nvinfo : EIATTR_CBANK_PARAM_SIZE
	.align		4
.L_13:
        /*0044*/ 	.byte	0x03, 0x19
        /*0046*/ 	.short	0x0010


	//----- nvinfo : EIATTR_PARAM_CBANK
	.align		4
        /*0048*/ 	.byte	0x04, 0x0a
        /*004a*/ 	.short	(.L_15 - .L_14)
	.align		4
.L_14:
        /*004c*/ 	.word	index@(.nv.constant0._Z5saxpyiPf)
        /*0050*/ 	.short	0x0380
        /*0052*/ 	.short	0x0010


	//----- nvinfo : EIATTR_SW_WAR
	.align		4
.L_15:
        /*0054*/ 	.byte	0x04, 0x36
        /*0056*/ 	.short	(.L_17 - .L_16)
.L_16:
        /*0058*/ 	.word	0x00000008
.L_17:


//--------------------- .nv.callgraph             --------------------------
	.section	.nv.callgraph,"",@"SHT_CUDA_CALLGRAPH"
	.align	4
	.sectionentsize	8
	.align		4
        /*0000*/ 	.word	0x00000000
	.align		4
        /*0004*/ 	.word	0xffffffff
	.align		4
        /*0008*/ 	.word	0x00000000
	.align		4
        /*000c*/ 	.word	0xfffffffe
	.align		4
        /*0010*/ 	.word	0x00000000
	.align		4
        /*0014*/ 	.word	0xfffffffd
	.align		4
        /*0018*/ 	.word	0x00000000
	.align		4
        /*001c*/ 	.word	0xfffffffc


//--------------------- .text._Z5saxpyiPf         --------------------------
	.section	.text._Z5saxpyiPf,"ax",@progbits
	.align	128
        .global         _Z5saxpyiPf
        .type           _Z5saxpyiPf,@function
        .size           _Z5saxpyiPf,(.L_x_1 - _Z5saxpyiPf)
        .other          _Z5saxpyiPf,@"STO_CUDA_ENTRY STV_DEFAULT"
_Z5saxpyiPf:
.text._Z5saxpyiPf:
[----:B------:R-:W-:Y:S01]  /*0000*/  LDC R1, c[0x0][0x37c] ;  /* 0x0000df00ff017b82 */ /* 0x000fe20000000800 */
[----:B------:R-:W0:Y:S07]  /*0010*/  S2R R0, SR_TID.X ;  /* 0x0000000000007919 */ /* 0x000e2e0000002100 */
[----:B------:R-:W1:Y:S01]  /*0020*/  S2UR UR4, SR_CTAID.X ;  /* 0x00000000000479c3 */ /* 0x000e620000002500 */
[----:B------:R-:W1:Y:S02]  /*0030*/  LDCU UR5, c[0x0][0x360] ;  /* 0x00006c00ff0577ac */ /* 0x000e640008000800 */
[----:B-1----:R-:W-:Y:S01]  /*0040*/  UIMAD UR4, UR4, UR5, URZ ;  /* 0x00000005040472a4 */ /* 0x002fe2000f8e02ff */
[----:B0-----:R-:W-:-:S05]  /*0050*/  IADD3 R0, PT, PT, -R0, RZ, RZ ;  /* 0x000000ff00007210 */ /* 0x001fca0007ffe1ff */
[----:B------:R-:W-:-:S13]  /*0060*/  ISETP.NE.AND P0, PT, R0, UR4, PT ;  /* 0x0000000400007c0c */ /* 0x000fda000bf05270 */
[----:B------:R-:W-:Y:S05]  /*0070*/  @P0 EXIT ;  /* 0x000000000000094d */ /* 0x000fea0003800000 */
[----:B------:R-:W0:Y:S01]  /*0080*/  LDC.64 R2, c[0x0][0x388] ;  /* 0x0000e200ff027b82 */ /* 0x000e220000000a00 */
[----:B------:R-:W0:Y:S02]  /*0090*/  LDCU.64 UR4, c[0x0][0x358] ;  /* 0x00006b00ff0477ac */ /* 0x000e240008000a00 */
[----:B0-----:R-:W-:Y:S01]  /*00a0*/  STG.E desc[UR4][R2.64], RZ ;  /* 0x000000ff02007986 */ /* 0x001fe2000c101904 */
[----:B------:R-:W-:Y:S05]  /*00b0*/  EXIT ;  /* 0x000000000000794d */ /* 0x000fea0003800000 */
.L_x_0:
[----:B------:R-:W-:-:S00]  /*00c0*/  BRA `(.L_x_0) ;  /* 0xfffffffc00fc7947 */ /* 0x000fc0000383ffff */
[----:B------:R-:W-:-:S00]  /*00d0*/  NOP ;  /* 0x0000000000007918 */ /* 0x000fc00000000000 */
        /* <DEDUP_REMOVED lines=10> */
.L_x_1:


//--------------------- .nv.shared.reserved.0     --------------------------
	.section	.nv.shared.reserved.0,"aw",@nobits
	.weak		__nv_reservedSMEM_offset_0_alias
	.size		__nv_reservedSMEM_offset_0_alias, 0, 64
	.other		__nv_reservedSMEM_offset_0_alias,@"STO_CUDA_RESERVED_SHARED STV_DEFAULT"
__nv_reservedSMEM_offset_0_alias:
	.zero		0
	.zero		64


//--------------------- .nv.constant0._Z5saxpyiPf --------------------------
	.section	.nv.constant0._Z5saxpyiPf,"a",@progbits
	.sectionflags	@""
	.align	4
.nv.constant0._Z5saxpyiPf:
	.zero		912


//--------------------- SYMBOLS --------------------------

	.type		.nv.reservedSmem.offset0,@object
	.size		.nv.reservedSmem.offset0,0x4
